	.headerflags	@"EF_CUDA_TEXMODE_UNIFIED EF_CUDA_64BIT_ADDRESS EF_CUDA_ACCELERATORS EF_CUDA_SM90 EF_CUDA_VIRTUAL_SM(EF_CUDA_SM90)"
	.elftype	@"ET_EXEC"


//--------------------- .nv.info                  --------------------------
	.section	.nv.info,"",@"SHT_CUDA_INFO"
	.align	4


	//----- nvinfo : EIATTR_REGCOUNT
	.align		4
        /*0000*/ 	.byte	0x04, 0x2f
        /*0002*/ 	.short	(.L_3 - .L_2)
	.align		4
.L_2:
        /*0004*/ 	.word	index@(triton_poi_fused_cat_66)
        /*0008*/ 	.word	0x00000038


	//----- nvinfo : EIATTR_MIN_STACK_SIZE
	.align		4
.L_3:
        /*000c*/ 	.byte	0x04, 0x12
        /*000e*/ 	.short	(.L_5 - .L_4)
	.align		4
.L_4:
        /*0010*/ 	.word	index@(triton_poi_fused_cat_66)
        /*0014*/ 	.word	0x00000000


	//----- nvinfo : EIATTR_FRAME_SIZE
	.align		4
.L_5:
        /*0018*/ 	.byte	0x04, 0x11
        /*001a*/ 	.short	(.L_7 - .L_6)
	.align		4
.L_6:
        /*001c*/ 	.word	index@(triton_poi_fused_cat_66)
        /*0020*/ 	.word	0x00000000


	//----- nvinfo : EIATTR_MIN_STACK_SIZE
	.align		4
.L_7:
        /*0024*/ 	.byte	0x04, 0x12
        /*0026*/ 	.short	(.L_9 - .L_8)
	.align		4
.L_8:
        /*0028*/ 	.word	index@(triton_poi_fused_cat_66)
        /*002c*/ 	.word	0x00000000
.L_9:


//--------------------- .nv.info.triton_poi_fused_cat_66 --------------------------
	.section	.nv.info.triton_poi_fused_cat_66,"",@"SHT_CUDA_INFO"
	.sectionflags	@""
	.align	4


	//----- nvinfo : EIATTR_CUDA_API_VERSION
	.align		4
        /*0000*/ 	.byte	0x04, 0x37
        /*0002*/ 	.short	(.L_11 - .L_10)
.L_10:
        /*0004*/ 	.word	0x0000007c


	//----- nvinfo : EIATTR_KPARAM_INFO
	.align		4
.L_11:
        /*0008*/ 	.byte	0x04, 0x17
        /*000a*/ 	.short	(.L_13 - .L_12)
.L_12:
        /*000c*/ 	.word	0x00000000
        /*0010*/ 	.short	0x0007
        /*0012*/ 	.short	0x0038
        /*0014*/ 	.byte	0x00, 0xf0, 0x11, 0x00


	//----- nvinfo : EIATTR_KPARAM_INFO
	.align		4
.L_13:
        /*0018*/ 	.byte	0x04, 0x17
        /*001a*/ 	.short	(.L_15 - .L_14)
.L_14:
        /*001c*/ 	.word	0x00000000
        /*0020*/ 	.short	0x0006
        /*0022*/ 	.short	0x0030
        /*0024*/ 	.byte	0x00, 0xf4, 0x21, 0x00


	//----- nvinfo : EIATTR_KPARAM_INFO
	.align		4
.L_15:
        /*0028*/ 	.byte	0x04, 0x17
        /*002a*/ 	.short	(.L_17 - .L_16)
.L_16:
        /*002c*/ 	.word	0x00000000
        /*0030*/ 	.short	0x0005
        /*0032*/ 	.short	0x0028
        /*0034*/ 	.byte	0x00, 0xf4, 0x21, 0x00


	//----- nvinfo : EIATTR_KPARAM_INFO
	.align		4
.L_17:
        /*0038*/ 	.byte	0x04, 0x17
        /*003a*/ 	.short	(.L_19 - .L_18)
.L_18:
        /*003c*/ 	.word	0x00000000
        /*0040*/ 	.short	0x0004
        /*0042*/ 	.short	0x0020
        /*0044*/ 	.byte	0x00, 0xf4, 0x21, 0x00


	//----- nvinfo : EIATTR_KPARAM_INFO
	.align		4
.L_19:
        /*0048*/ 	.byte	0x04, 0x17
        /*004a*/ 	.short	(.L_21 - .L_20)
.L_20:
        /*004c*/ 	.word	0x00000000
        /*0050*/ 	.short	0x0003
        /*0052*/ 	.short	0x0018
        /*0054*/ 	.byte	0x00, 0xf4, 0x21, 0x00


	//----- nvinfo : EIATTR_KPARAM_INFO
	.align		4
.L_21:
        /*0058*/ 	.byte	0x04, 0x17
        /*005a*/ 	.short	(.L_23 - .L_22)
.L_22:
        /*005c*/ 	.word	0x00000000
        /*0060*/ 	.short	0x0002
        /*0062*/ 	.short	0x0010
        /*0064*/ 	.byte	0x00, 0xf4, 0x21, 0x00


	//----- nvinfo : EIATTR_KPARAM_INFO
	.align		4
.L_23:
        /*0068*/ 	.byte	0x04, 0x17
        /*006a*/ 	.short	(.L_25 - .L_24)
.L_24:
        /*006c*/ 	.word	0x00000000
        /*0070*/ 	.short	0x0001
        /*0072*/ 	.short	0x0008
        /*0074*/ 	.byte	0x00, 0xf4, 0x21, 0x00


	//----- nvinfo : EIATTR_KPARAM_INFO
	.align		4
.L_25:
        /*0078*/ 	.byte	0x04, 0x17
        /*007a*/ 	.short	(.L_27 - .L_26)
.L_26:
        /*007c*/ 	.word	0x00000000
        /*0080*/ 	.short	0x0000
        /*0082*/ 	.short	0x0000
        /*0084*/ 	.byte	0x00, 0xf4, 0x21, 0x00


	//----- nvinfo : EIATTR_SPARSE_MMA_MASK
	.align		4
.L_27:
        /*0088*/ 	.byte	0x03, 0x50
        /*008a*/ 	.short	0x0000


	//----- nvinfo : EIATTR_MAXREG_COUNT
	.align		4
        /*008c*/ 	.byte	0x03, 0x1b
        /*008e*/ 	.short	0x00ff


	//----- nvinfo : EIATTR_EXIT_INSTR_OFFSETS
	.align		4
        /*0090*/ 	.byte	0x04, 0x1c
        /*0092*/ 	.short	(.L_29 - .L_28)


	//   ....[0]....
.L_28:
        /*0094*/ 	.word	0x00001460


	//----- nvinfo : EIATTR_REQNTID
	.align		4
.L_29:
        /*0098*/ 	.byte	0x04, 0x10
        /*009a*/ 	.short	(.L_31 - .L_30)
.L_30:
        /*009c*/ 	.word	0x00000080
        /*00a0*/ 	.word	0x00000001
        /*00a4*/ 	.word	0x00000001


	//----- nvinfo : EIATTR_CBANK_PARAM_SIZE
	.align		4
.L_31:
        /*00a8*/ 	.byte	0x03, 0x19
        /*00aa*/ 	.short	0x003c


	//----- nvinfo : EIATTR_PARAM_CBANK
	.align		4
        /*00ac*/ 	.byte	0x04, 0x0a
        /*00ae*/ 	.short	(.L_33 - .L_32)
	.align		4
.L_32:
        /*00b0*/ 	.word	index@(.nv.constant0.triton_poi_fused_cat_66)
        /*00b4*/ 	.short	0x0210
        /*00b6*/ 	.short	0x003c


	//----- nvinfo : EIATTR_SW_WAR
	.align		4
.L_33:
        /*00b8*/ 	.byte	0x04, 0x36
        /*00ba*/ 	.short	(.L_35 - .L_34)
.L_34:
        /*00bc*/ 	.word	0x00000008
.L_35:


//--------------------- .nv.callgraph             --------------------------
	.section	.nv.callgraph,"",@"SHT_CUDA_CALLGRAPH"
	.align	4
	.sectionentsize	8
	.align		4
        /*0000*/ 	.word	0x00000000
	.align		4
        /*0004*/ 	.word	0xffffffff
	.align		4
        /*0008*/ 	.word	0x00000000
	.align		4
        /*000c*/ 	.word	0xfffffffe
	.align		4
        /*0010*/ 	.word	0x00000000
	.align		4
        /*0014*/ 	.word	0xfffffffd
	.align		4
        /*0018*/ 	.word	0x00000000
	.align		4
        /*001c*/ 	.word	0xfffffffc


//--------------------- .nv.constant4             --------------------------
	.section	.nv.constant4,"a",@progbits
	.align	8
	.align		8
.nv.constant4:
        /*0000*/ 	.dword	_$_str
	.align		8
        /*0008*/ 	.dword	_$_str_$_2


//--------------------- .text.triton_poi_fused_cat_66 --------------------------
	.section	.text.triton_poi_fused_cat_66,"ax",@progbits
	.align	128
        .global         triton_poi_fused_cat_66
        .type           triton_poi_fused_cat_66,@function
        .size           triton_poi_fused_cat_66,(.L_x_1 - triton_poi_fused_cat_66)
        .other          triton_poi_fused_cat_66,@"STO_CUDA_ENTRY STV_DEFAULT"
triton_poi_fused_cat_66:
.text.triton_poi_fused_cat_66:
[----:B------:R-:W-:Y:S01]  /*0000*/  LDC R1, c[0x0][0x28] ;  /* 0x00000a00ff017b82 */ /* 0x000fe20000000800 */
[----:B------:R-:W1:Y:S07]  /*0010*/  S2R R0, SR_TID.X ;  /* 0x0000000000007919 */ /* 0x000e6e0000002100 */
[----:B------:R-:W2:Y:S01]  /*0020*/  LDC.64 R10, c[0x0][0x220] ;  /* 0x00008800ff0a7b82 */ /* 0x000ea20000000a00 */
[----:B------:R-:W-:Y:S01]  /*0030*/  IMAD.MOV.U32 R36, RZ, RZ, RZ ;  /* 0x000000ffff247224 */ /* 0x000fe200078e00ff */
[----:B------:R-:W-:Y:S01]  /*0040*/  ULDC.64 UR4, c[0x0][0x208] ;  /* 0x0000820000047ab9 */ /* 0x000fe20000000a00 */
[----:B------:R-:W3:Y:S01]  /*0050*/  S2R R5, SR_CTAID.X ;  /* 0x0000000000057919 */ /* 0x000ee20000002500 */
[----:B------:R-:W-:Y:S01]  /*0060*/  IMAD.MOV.U32 R6, RZ, RZ, RZ ;  /* 0x000000ffff067224 */ /* 0x000fe200078e00ff */
[----:B------:R-:W-:Y:S01]  /*0070*/  CS2R R44, SRZ ;  /* 0x00000000002c7805 */ /* 0x000fe2000001ff00 */
[----:B------:R-:W-:Y:S01]  /*0080*/  IMAD.MOV.U32 R46, RZ, RZ, RZ ;  /* 0x000000ffff2e7224 */ /* 0x000fe200078e00ff */
[----:B------:R-:W-:Y:S01]  /*0090*/  CS2R R34, SRZ ;  /* 0x0000000000227805 */ /* 0x000fe2000001ff00 */
[----:B------:R-:W-:Y:S01]  /*00a0*/  IMAD.MOV.U32 R27, RZ, RZ, RZ ;  /* 0x000000ffff1b7224 */ /* 0x000fe200078e00ff */
[----:B------:R-:W4:Y:S08]  /*00b0*/  LDC.64 R20, c[0x0][0x210] ;  /* 0x00008400ff147b82 */ /* 0x000f300000000a00 */
[----:B------:R-:W5:Y:S01]  /*00c0*/  LDC.64 R16, c[0x0][0x218] ;  /* 0x00008600ff107b82 */ /* 0x000f620000000a00 */
[----:B------:R-:W-:Y:S01]  /*00d0*/  IMAD.MOV.U32 R24, RZ, RZ, RZ ;  /* 0x000000ffff187224 */ /* 0x000fe200078e00ff */
[----:B------:R-:W-:-:S02]  /*00e0*/  CS2R R12, SRZ ;  /* 0x00000000000c7805 */ /* 0x000fc4000001ff00 */
[----:B------:R-:W-:Y:S02]  /*00f0*/  CS2R R14, SRZ ;  /* 0x00000000000e7805 */ /* 0x000fe4000001ff00 */
[----:B------:R-:W-:Y:S02]  /*0100*/  CS2R R42, SRZ ;  /* 0x00000000002a7805 */ /* 0x000fe4000001ff00 */
[----:B------:R-:W-:Y:S01]  /*0110*/  CS2R R40, SRZ ;  /* 0x0000000000287805 */ /* 0x000fe2000001ff00 */
[----:B------:R-:W2:Y:S01]  /*0120*/  LDC.64 R18, c[0x0][0x230] ;  /* 0x00008c00ff127b82 */ /* 0x000ea20000000a00 */
[----:B------:R-:W-:Y:S02]  /*0130*/  CS2R R30, SRZ ;  /* 0x00000000001e7805 */ /* 0x000fe4000001ff00 */
[----:B------:R-:W-:Y:S01]  /*0140*/  CS2R R28, SRZ ;  /* 0x00000000001c7805 */ /* 0x000fe2000001ff00 */
[----:B------:R-:W-:Y:S01]  /*0150*/  IMAD.MOV.U32 R50, RZ, RZ, 0x3e800000 ;  /* 0x3e800000ff327424 */ /* 0x000fe200078e00ff */
[----:B------:R-:W-:Y:S01]  /*0160*/  ULDC.64 UR6, c[0x0][0x238] ;  /* 0x00008e0000067ab9 */ /* 0x000fe20000000a00 */
[----:B-1----:R-:W-:Y:S01]  /*0170*/  IMAD.SHL.U32 R0, R0, 0x4, RZ ;  /* 0x0000000400007824 */ /* 0x002fe200078e00ff */
[----:B---3--:R-:W-:-:S04]  /*0180*/  SHF.R.S32.HI R7, RZ, 0x15, R5 ;  /* 0x00000015ff077819 */ /* 0x008fc80000011405 */
[----:B------:R-:W-:Y:S02]  /*0190*/  LOP3.LUT R0, R0, 0x1fc, RZ, 0xc0, !PT ;  /* 0x000001fc00007812 */ /* 0x000fe400078ec0ff */
[----:B------:R-:W-:-:S03]  /*01a0*/  SGXT R7, R7, 0x1 ;  /* 0x000000010707781a */ /* 0x000fc60000000200 */
[----:B------:R-:W-:-:S04]  /*01b0*/  IMAD R9, R5, 0x400, R0 ;  /* 0x0000040005097824 */ /* 0x000fc800078e0200 */
[----:B------:R-:W-:Y:S01]  /*01c0*/  VIADD R22, R9, 0x200 ;  /* 0x0000020009167836 */ /* 0x000fe20000000000 */
[----:B------:R-:W-:-:S04]  /*01d0*/  SHF.R.S32.HI R2, RZ, 0x1f, R9 ;  /* 0x0000001fff027819 */ /* 0x000fc80000011409 */
[----:B------:R-:W-:Y:S02]  /*01e0*/  LEA.HI R25, R2, R9, RZ, 0x8 ;  /* 0x0000000902197211 */ /* 0x000fe400078f40ff */
[----:B------:R-:W-:Y:S02]  /*01f0*/  LEA.HI R7, R7, R22, RZ, 0x8 ;  /* 0x0000001607077211 */ /* 0x000fe400078f40ff */
[--C-:B------:R-:W-:Y:S02]  /*0200*/  SHF.R.S32.HI R26, RZ, 0x8, R25.reuse ;  /* 0x00000008ff1a7819 */ /* 0x100fe40000011419 */
[----:B------:R-:W-:-:S04]  /*0210*/  SHF.R.S32.HI R3, RZ, 0x1f, R25 ;  /* 0x0000001fff037819 */ /* 0x000fc80000011419 */
[----:B------:R-:W-:-:S04]  /*0220*/  LEA.HI R3, R3, R26, RZ, 0xa ;  /* 0x0000001a03037211 */ /* 0x000fc800078f50ff */
[----:B------:R-:W-:-:S05]  /*0230*/  LOP3.LUT R3, R3, 0xfffffc00, RZ, 0xc0, !PT ;  /* 0xfffffc0003037812 */ /* 0x000fca00078ec0ff */
[----:B------:R-:W-:Y:S01]  /*0240*/  IMAD.IADD R3, R26, 0x1, -R3 ;  /* 0x000000011a037824 */ /* 0x000fe200078e0a03 */
[----:B------:R-:W-:-:S03]  /*0250*/  SHF.R.S32.HI R23, RZ, 0x8, R7 ;  /* 0x00000008ff177819 */ /* 0x000fc60000011407 */
[C---:B--2---:R-:W-:Y:S01]  /*0260*/  IMAD.WIDE R4, R3.reuse, 0x4, R10 ;  /* 0x0000000403047825 */ /* 0x044fe200078e020a */
[----:B------:R-:W-:Y:S02]  /*0270*/  ISETP.GE.AND P1, PT, R3, 0x200, PT ;  /* 0x000002000300780c */ /* 0x000fe40003f26270 */
[----:B------:R-:W-:-:S04]  /*0280*/  SHF.R.S32.HI R0, RZ, 0x1f, R7 ;  /* 0x0000001fff007819 */ /* 0x000fc80000011407 */
[----:B------:R-:W-:Y:S01]  /*0290*/  LEA.HI R7, R0, R23, RZ, 0xa ;  /* 0x0000001700077211 */ /* 0x000fe200078f50ff */
[----:B------:R-:W-:-:S06]  /*02a0*/  IMAD.MOV.U32 R0, RZ, RZ, RZ ;  /* 0x000000ffff007224 */ /* 0x000fcc00078e00ff */
[----:B------:R-:W2:Y:S04]  /*02b0*/  @!P1 LDG.E.EL R36, desc[UR4][R4.64] ;  /* 0x0000000404249981 */ /* 0x000ea8000c2e1900 */
[----:B------:R-:W3:Y:S01]  /*02c0*/  @!P1 LDG.E.EL R6, desc[UR4][R4.64] ;  /* 0x0000000404069981 */ /* 0x000ee2000c2e1900 */
[----:B------:R-:W-:-:S03]  /*02d0*/  LOP3.LUT R8, R7, 0xfffffc00, RZ, 0xc0, !PT ;  /* 0xfffffc0007087812 */ /* 0x000fc600078ec0ff */
[----:B------:R-:W3:Y:S02]  /*02e0*/  @!P1 LDG.E.EL R0, desc[UR4][R4.64] ;  /* 0x0000000404009981 */ /* 0x000ee4000c2e1900 */
[----:B------:R-:W-:Y:S02]  /*02f0*/  IMAD.IADD R23, R23, 0x1, -R8 ;  /* 0x0000000117177824 */ /* 0x000fe400078e0a08 */
[----:B------:R1:W3:Y:S03]  /*0300*/  @!P1 LDG.E.EL R45, desc[UR4][R4.64] ;  /* 0x00000004042d9981 */ /* 0x0002e6000c2e1900 */
[C---:B------:R-:W-:Y:S01]  /*0310*/  ISETP.GE.AND P0, PT, R23.reuse, 0x200, PT ;  /* 0x000002001700780c */ /* 0x040fe20003f06270 */
[----:B------:R-:W-:-:S12]  /*0320*/  IMAD.WIDE R10, R23, 0x4, R10 ;  /* 0x00000004170a7825 */ /* 0x000fd800078e020a */
[----:B------:R-:W3:Y:S04]  /*0330*/  @!P0 LDG.E.EL R46, desc[UR4][R10.64] ;  /* 0x000000040a2e8981 */ /* 0x000ee8000c2e1900 */
[----:B------:R-:W3:Y:S04]  /*0340*/  @!P0 LDG.E.EL R35, desc[UR4][R10.64] ;  /* 0x000000040a238981 */ /* 0x000ee8000c2e1900 */
[----:B------:R-:W3:Y:S04]  /*0350*/  @!P0 LDG.E.EL R34, desc[UR4][R10.64] ;  /* 0x000000040a228981 */ /* 0x000ee8000c2e1900 */
[----:B------:R4:W3:Y:S01]  /*0360*/  @!P0 LDG.E.EL R27, desc[UR4][R10.64] ;  /* 0x000000040a1b8981 */ /* 0x0008e2000c2e1900 */
[----:B------:R-:W-:-:S04]  /*0370*/  LEA.HI R2, R2, R9, RZ, 0x12 ;  /* 0x0000000902027211 */ /* 0x000fc800078f90ff */
[----:B-1----:R-:W-:Y:S02]  /*0380*/  SHF.R.S32.HI R4, RZ, 0x12, R2 ;  /* 0x00000012ff047819 */ /* 0x002fe40000011402 */
[----:B------:R-:W-:-:S03]  /*0390*/  LOP3.LUT R2, R2, 0xfffc0000, RZ, 0xc0, !PT ;  /* 0xfffc000002027812 */ /* 0x000fc600078ec0ff */
[----:B------:R-:W-:Y:S01]  /*03a0*/  IMAD.SHL.U32 R4, R4, 0x20000, RZ ;  /* 0x0002000004047824 */ /* 0x000fe200078e00ff */
[----:B0---4-:R-:W0:Y:S04]  /*03b0*/  LDC.64 R10, c[0x0][0x228] ;  /* 0x00008a00ff0a7b82 */ /* 0x011e280000000a00 */
[----:B------:R-:W-:Y:S01]  /*03c0*/  IADD3 R5, R4, R9, -R2 ;  /* 0x0000000904057210 */ /* 0x000fe20007ffe802 */
[----:B-----5:R-:W-:-:S04]  /*03d0*/  IMAD.WIDE R32, R3, 0x4, R16 ;  /* 0x0000000403207825 */ /* 0x020fc800078e0210 */
[----:B------:R-:W-:Y:S01]  /*03e0*/  IMAD.WIDE R4, R5, 0x4, R20 ;  /* 0x0000000405047825 */ /* 0x000fe200078e0214 */
[----:B------:R-:W4:Y:S04]  /*03f0*/  @!P1 LDG.E.EL R24, desc[UR4][R32.64] ;  /* 0x0000000420189981 */ /* 0x000f28000c2e1900 */
[----:B------:R1:W5:Y:S01]  /*0400*/  @!P1 LDG.E.128 R12, desc[UR4][R4.64] ;  /* 0x00000004040c9981 */ /* 0x000362000c1e1d00 */
[----:B------:R-:W-:Y:S01]  /*0410*/  SHF.R.S32.HI R7, RZ, 0x1f, R22 ;  /* 0x0000001fff077819 */ /* 0x000fe20000011416 */
[----:B0-----:R-:W-:Y:S01]  /*0420*/  IMAD.WIDE R38, R3, 0x4, R10 ;  /* 0x0000000403267825 */ /* 0x001fe200078e020a */
[----:B-1----:R-:W-:Y:S02]  /*0430*/  CS2R R4, SRZ ;  /* 0x0000000000047805 */ /* 0x002fe4000001ff00 */
[----:B------:R-:W-:Y:S01]  /*0440*/  LEA.HI R7, R7, R22, RZ, 0x12 ;  /* 0x0000001607077211 */ /* 0x000fe200078f90ff */
[----:B------:R-:W4:Y:S04]  /*0450*/  @!P1 LDG.E.EL R42, desc[UR4][R32.64] ;  /* 0x00000004202a9981 */ /* 0x000f28000c2e1900 */
[----:B------:R-:W4:Y:S04]  /*0460*/  @!P1 LDG.E.EL R44, desc[UR4][R38.64] ;  /* 0x00000004262c9981 */ /* 0x000f28000c2e1900 */
[----:B------:R-:W4:Y:S04]  /*0470*/  @!P1 LDG.E.EL R43, desc[UR4][R38.64] ;  /* 0x00000004262b9981 */ /* 0x000f28000c2e1900 */
[----:B------:R-:W4:Y:S04]  /*0480*/  @!P1 LDG.E.EL R41, desc[UR4][R38.64] ;  /* 0x0000000426299981 */ /* 0x000f28000c2e1900 */
[----:B------:R-:W4:Y:S01]  /*0490*/  @!P1 LDG.E.EL R4, desc[UR4][R38.64] ;  /* 0x0000000426049981 */ /* 0x000f22000c2e1900 */
[----:B------:R-:W-:-:S02]  /*04a0*/  SHF.R.S32.HI R8, RZ, 0x12, R7 ;  /* 0x00000012ff087819 */ /* 0x000fc40000011407 */
[----:B------:R-:W-:Y:S01]  /*04b0*/  LOP3.LUT R47, R7, 0xfffc0000, RZ, 0xc0, !PT ;  /* 0xfffc0000072f7812 */ /* 0x000fe200078ec0ff */
[----:B------:R-:W-:Y:S02]  /*04c0*/  IMAD.MOV.U32 R2, RZ, RZ, RZ ;  /* 0x000000ffff027224 */ /* 0x000fe400078e00ff */
[----:B------:R-:W-:Y:S02]  /*04d0*/  IMAD.SHL.U32 R7, R8, 0x20000, RZ ;  /* 0x0002000008077824 */ /* 0x000fe400078e00ff */
[----:B------:R-:W-:Y:S02]  /*04e0*/  IMAD.MOV.U32 R8, RZ, RZ, RZ ;  /* 0x000000ffff087224 */ /* 0x000fe400078e00ff */
[----:B------:R-:W4:Y:S01]  /*04f0*/  @!P1 LDG.E.EL R2, desc[UR4][R32.64] ;  /* 0x0000000420029981 */ /* 0x000f22000c2e1900 */
[----:B------:R-:W-:Y:S01]  /*0500*/  IADD3 R47, R7, R22, -R47 ;  /* 0x00000016072f7210 */ /* 0x000fe20007ffe82f */
[----:B------:R-:W-:Y:S02]  /*0510*/  IMAD.MOV.U32 R7, RZ, RZ, RZ ;  /* 0x000000ffff077224 */ /* 0x000fe400078e00ff */
[----:B------:R0:W4:Y:S01]  /*0520*/  @!P1 LDG.E.EL R8, desc[UR4][R32.64] ;  /* 0x0000000420089981 */ /* 0x000122000c2e1900 */
[----:B------:R-:W-:-:S04]  /*0530*/  IMAD.WIDE R16, R23, 0x4, R16 ;  /* 0x0000000417107825 */ /* 0x000fc800078e0210 */
[----:B------:R-:W-:Y:S01]  /*0540*/  IMAD.WIDE R10, R23, 0x4, R10 ;  /* 0x00000004170a7825 */ /* 0x000fe200078e020a */
[----:B------:R-:W4:Y:S01]  /*0550*/  @!P0 LDG.E.EL R5, desc[UR4][R16.64] ;  /* 0x0000000410058981 */ /* 0x000f22000c2e1900 */
[----:B0-----:R-:W-:-:S03]  /*0560*/  CS2R R32, SRZ ;  /* 0x0000000000207805 */ /* 0x001fc6000001ff00 */
[----:B------:R-:W4:Y:S04]  /*0570*/  @!P0 LDG.E.EL R7, desc[UR4][R16.64] ;  /* 0x0000000410078981 */ /* 0x000f28000c2e1900 */
[----:B------:R-:W4:Y:S04]  /*0580*/  @!P0 LDG.E.EL R31, desc[UR4][R16.64] ;  /* 0x00000004101f8981 */ /* 0x000f28000c2e1900 */
[----:B------:R0:W4:Y:S04]  /*0590*/  @!P0 LDG.E.EL R29, desc[UR4][R16.64] ;  /* 0x00000004101d8981 */ /* 0x000128000c2e1900 */
[----:B------:R-:W4:Y:S04]  /*05a0*/  @!P0 LDG.E.EL R33, desc[UR4][R10.64] ;  /* 0x000000040a218981 */ /* 0x000f28000c2e1900 */
[----:B------:R-:W4:Y:S01]  /*05b0*/  @!P0 LDG.E.EL R32, desc[UR4][R10.64] ;  /* 0x000000040a208981 */ /* 0x000f22000c2e1900 */
[----:B0-----:R-:W-:-:S03]  /*05c0*/  IMAD.WIDE R16, R3, 0x4, R18 ;  /* 0x0000000403107825 */ /* 0x001fc600078e0212 */
[----:B------:R-:W4:Y:S01]  /*05d0*/  @!P0 LDG.E.EL R30, desc[UR4][R10.64] ;  /* 0x000000040a1e8981 */ /* 0x000f22000c2e1900 */
[----:B------:R-:W-:-:S03]  /*05e0*/  IMAD.MOV.U32 R3, RZ, RZ, RZ ;  /* 0x000000ffff037224 */ /* 0x000fc600078e00ff */
[----:B------:R0:W4:Y:S01]  /*05f0*/  @!P0 LDG.E.EL R28, desc[UR4][R10.64] ;  /* 0x000000040a1c8981 */ /* 0x000122000c2e1900 */
[----:B------:R-:W-:-:S03]  /*0600*/  IMAD.WIDE R18, R23, 0x4, R18 ;  /* 0x0000000417127825 */ /* 0x000fc600078e0212 */
[----:B------:R-:W4:Y:S01]  /*0610*/  @!P1 LDG.E.EL R40, desc[UR4][R16.64] ;  /* 0x0000000410289981 */ /* 0x000f22000c2e1900 */
[----:B------:R-:W-:-:S03]  /*0620*/  IMAD.WIDE R20, R47, 0x4, R20 ;  /* 0x000000042f147825 */ /* 0x000fc600078e0214 */
[----:B------:R-:W4:Y:S01]  /*0630*/  @!P1 LDG.E.EL R3, desc[UR4][R16.64] ;  /* 0x0000000410039981 */ /* 0x000f22000c2e1900 */
[----:B0-----:R-:W-:-:S06]  /*0640*/  CS2R R10, SRZ ;  /* 0x00000000000a7805 */ /* 0x001fcc000001ff00 */
[----:B------:R-:W4:Y:S04]  /*0650*/  @!P0 LDG.E.EL R10, desc[UR4][R18.64] ;  /* 0x00000004120a8981 */ /* 0x000f28000c2e1900 */
[----:B------:R-:W4:Y:S01]  /*0660*/  @!P0 LDG.E.EL R11, desc[UR4][R18.64] ;  /* 0x00000004120b8981 */ /* 0x000f22000c2e1900 */
[----:B------:R-:W-:-:S04]  /*0670*/  SHF.R.S32.HI R25, RZ, 0x1f, R25 ;  /* 0x0000001fff197819 */ /* 0x000fc80000011419 */
[----:B------:R-:W-:Y:S02]  /*0680*/  LEA.HI R26, R25, R26, RZ, 0xa ;  /* 0x0000001a191a7211 */ /* 0x000fe400078f50ff */
[----:B--2---:R-:W-:Y:S02]  /*0690*/  SEL R48, R36, RZ, !P1 ;  /* 0x000000ff24307207 */ /* 0x004fe40004800000 */
[----:B---3--:R-:W-:-:S03]  /*06a0*/  SEL R6, R6, RZ, !P1 ;  /* 0x000000ff06067207 */ /* 0x008fc60004800000 */
[----:B------:R-:W-:Y:S02]  /*06b0*/  FADD R48, R48, 9.9999997473787516356e-06 ;  /* 0x3727c5ac30307421 */ /* 0x000fe40000000000 */
[----:B------:R-:W-:Y:S01]  /*06c0*/  FADD R39, R6, 9.9999997473787516356e-06 ;  /* 0x3727c5ac06277421 */ /* 0x000fe20000000000 */
[----:B------:R-:W-:Y:S01]  /*06d0*/  SEL R6, R0, RZ, !P1 ;  /* 0x000000ff00067207 */ /* 0x000fe20004800000 */
[----:B------:R0:W1:Y:S04]  /*06e0*/  MUFU.SQRT R38, R48 ;  /* 0x0000003000267308 */ /* 0x0000680000002000 */
[----:B0-----:R-:W-:Y:S01]  /*06f0*/  FADD R48, R6, 9.9999997473787516356e-06 ;  /* 0x3727c5ac06307421 */ /* 0x001fe20000000000 */
[----:B------:R-:W-:-:S05]  /*0700*/  SEL R45, R45, RZ, !P1 ;  /* 0x000000ff2d2d7207 */ /* 0x000fca0004800000 */
[----:B------:R-:W0:Y:S01]  /*0710*/  MUFU.SQRT R48, R48 ;  /* 0x0000003000307308 */ /* 0x000e220000002000 */
[----:B-1----:R-:W-:Y:S01]  /*0720*/  FSETP.GT.AND P6, PT, R38, 8.50705917302346158658e+37, PT ;  /* 0x7e8000002600780b */ /* 0x002fe20003fc4000 */
[----:B------:R-:W-:Y:S01]  /*0730*/  FADD R51, R45, 9.9999997473787516356e-06 ;  /* 0x3727c5ac2d337421 */ /* 0x000fe20000000000 */
[----:B------:R-:W-:-:S05]  /*0740*/  SEL R46, R46, RZ, !P0 ;  /* 0x000000ff2e2e7207 */ /* 0x000fca0004000000 */
[----:B------:R-:W1:Y:S01]  /*0750*/  MUFU.SQRT R39, R39 ;  /* 0x0000002700277308 */ /* 0x000e620000002000 */
[----:B------:R-:W-:Y:S01]  /*0760*/  CS2R R36, SRZ ;  /* 0x0000000000247805 */ /* 0x000fe2000001ff00 */
[----:B------:R-:W-:Y:S02]  /*0770*/  IMAD.MOV.U32 R0, RZ, RZ, RZ ;  /* 0x000000ffff007224 */ /* 0x000fe400078e00ff */
[----:B------:R-:W-:Y:S01]  /*0780*/  IMAD.MOV.U32 R6, RZ, RZ, RZ ;  /* 0x000000ffff067224 */ /* 0x000fe200078e00ff */
[----:B------:R-:W-:Y:S02]  /*0790*/  FSETP.GEU.AND P3, PT, R38, 1.175494350822287508e-38, PT ;  /* 0x008000002600780b */ /* 0x000fe40003f6e000 */
[----:B0-----:R-:W-:Y:S01]  /*07a0*/  FSETP.GT.AND P5, PT, R48, 8.50705917302346158658e+37, PT ;  /* 0x7e8000003000780b */ /* 0x001fe20003fa4000 */
[----:B------:R-:W0:Y:S01]  /*07b0*/  MUFU.SQRT R51, R51 ;  /* 0x0000003300337308 */ /* 0x000e220000002000 */
[----:B------:R-:W-:Y:S01]  /*07c0*/  FADD R49, R46, 9.9999997473787516356e-06 ;  /* 0x3727c5ac2e317421 */ /* 0x000fe20000000000 */
[----:B------:R-:W-:Y:S01]  /*07d0*/  @P6 FMUL R38, R38, 0.25 ;  /* 0x3e80000026266820 */ /* 0x000fe20000400000 */
[----:B------:R-:W-:Y:S01]  /*07e0*/  FSEL R46, R50, 1, P6 ;  /* 0x3f800000322e7808 */ /* 0x000fe20003000000 */
[----:B------:R-:W2:Y:S01]  /*07f0*/  @!P1 LDG.E.EL R36, desc[UR4][R16.64] ;  /* 0x0000000410249981 */ /* 0x000ea2000c2e1900 */
[----:B------:R-:W-:-:S03]  /*0800*/  FSETP.GEU.AND P6, PT, R48, 1.175494350822287508e-38, PT ;  /* 0x008000003000780b */ /* 0x000fc60003fce000 */
[----:B------:R3:W2:Y:S01]  /*0810*/  @!P1 LDG.E.EL R37, desc[UR4][R16.64] ;  /* 0x0000000410259981 */ /* 0x0006a2000c2e1900 */
[----:B-1----:R-:W-:-:S03]  /*0820*/  FSETP.GT.AND P2, PT, R39, 8.50705917302346158658e+37, PT ;  /* 0x7e8000002700780b */ /* 0x002fc60003f44000 */
[----:B------:R-:W2:Y:S01]  /*0830*/  @!P0 LDG.E.EL R0, desc[UR4][R18.64] ;  /* 0x0000000412008981 */ /* 0x000ea2000c2e1900 */
[----:B------:R-:W-:-:S03]  /*0840*/  SEL R35, R35, RZ, !P0 ;  /* 0x000000ff23237207 */ /* 0x000fc60004000000 */
[----:B------:R1:W2:Y:S01]  /*0850*/  @!P0 LDG.E.EL R6, desc[UR4][R18.64] ;  /* 0x0000000412068981 */ /* 0x0002a2000c2e1900 */
[----:B---3--:R-:W-:Y:S01]  /*0860*/  CS2R R16, SRZ ;  /* 0x0000000000107805 */ /* 0x008fe2000001ff00 */
[----:B------:R-:W3:Y:S01]  /*0870*/  MUFU.SQRT R49, R49 ;  /* 0x0000003100317308 */ /* 0x000ee20000002000 */
[----:B------:R-:W-:Y:S02]  /*0880*/  FSETP.GEU.AND P4, PT, R39, 1.175494350822287508e-38, PT ;  /* 0x008000002700780b */ /* 0x000fe40003f8e000 */
[----:B-1----:R-:W-:Y:S01]  /*0890*/  CS2R R18, SRZ ;  /* 0x0000000000127805 */ /* 0x002fe2000001ff00 */
[----:B------:R-:W-:Y:S01]  /*08a0*/  @P5 FMUL R48, R48, 0.25 ;  /* 0x3e80000030305820 */ /* 0x000fe20000400000 */
[----:B------:R-:W-:Y:S01]  /*08b0*/  @!P3 FMUL R38, R38, 16777216 ;  /* 0x4b8000002626b820 */ /* 0x000fe20000400000 */
[----:B------:R-:W-:-:S03]  /*08c0*/  @!P3 FMUL R46, R46, 16777216 ;  /* 0x4b8000002e2eb820 */ /* 0x000fc60000400000 */
[----:B------:R1:W2:Y:S01]  /*08d0*/  @!P0 LDG.E.128 R16, desc[UR4][R20.64] ;  /* 0x0000000414108981 */ /* 0x0002a2000c1e1d00 */
[----:B0-----:R-:W-:Y:S01]  /*08e0*/  FSETP.GT.AND P3, PT, R51, 8.50705917302346158658e+37, PT ;  /* 0x7e8000003300780b */ /* 0x001fe20003f64000 */
[----:B------:R-:W-:Y:S01]  /*08f0*/  @!P6 FMUL R48, R48, 16777216 ;  /* 0x4b8000003030e820 */ /* 0x000fe20000400000 */
[----:B------:R-:W-:Y:S01]  /*0900*/  FSEL R52, R50, 1, P2 ;  /* 0x3f80000032347808 */ /* 0x000fe20001000000 */
[----:B-1----:R-:W-:Y:S01]  /*0910*/  FADD R20, R35, 9.9999997473787516356e-06 ;  /* 0x3727c5ac23147421 */ /* 0x002fe20000000000 */
[----:B------:R-:W-:Y:S01]  /*0920*/  SEL R34, R34, RZ, !P0 ;  /* 0x000000ff22227207 */ /* 0x000fe20004000000 */
[----:B------:R-:W-:Y:S01]  /*0930*/  @P2 FMUL R39, R39, 0.25 ;  /* 0x3e80000027272820 */ /* 0x000fe20000400000 */
[----:B------:R0:W-:Y:S01]  /*0940*/  MUFU.RCP R47, R48 ;  /* 0x00000030002f7308 */ /* 0x0001e20000001000 */
[----:B------:R-:W-:-:S07]  /*0950*/  @!P4 FMUL R52, R52, 16777216 ;  /* 0x4b8000003434c820 */ /* 0x000fce0000400000 */
[----:B------:R-:W1:Y:S01]  /*0960*/  MUFU.SQRT R20, R20 ;  /* 0x0000001400147308 */ /* 0x000e620000002000 */
[----:B------:R-:W-:Y:S01]  /*0970*/  @!P4 FMUL R39, R39, 16777216 ;  /* 0x4b8000002727c820 */ /* 0x000fe20000400000 */
[----:B------:R-:W-:Y:S01]  /*0980*/  FADD R34, R34, 9.9999997473787516356e-06 ;  /* 0x3727c5ac22227421 */ /* 0x000fe20000000000 */
[----:B---3--:R-:W-:Y:S02]  /*0990*/  FSETP.GT.AND P4, PT, R49, 8.50705917302346158658e+37, PT ;  /* 0x7e8000003100780b */ /* 0x008fe40003f84000 */
[C---:B------:R-:W-:Y:S01]  /*09a0*/  FSETP.GEU.AND P2, PT, R51.reuse, 1.175494350822287508e-38, PT ;  /* 0x008000003300780b */ /* 0x040fe20003f4e000 */
[----:B------:R-:W-:Y:S01]  /*09b0*/  @P3 FMUL R51, R51, 0.25 ;  /* 0x3e80000033333820 */ /* 0x000fe20000400000 */
[----:B------:R-:W-:Y:S01]  /*09c0*/  SEL R21, R27, RZ, !P0 ;  /* 0x000000ff1b157207 */ /* 0x000fe20004000000 */
[----:B------:R3:W-:Y:S01]  /*09d0*/  MUFU.RCP R45, R38 ;  /* 0x00000026002d7308 */ /* 0x0007e20000001000 */
[----:B0-----:R-:W-:Y:S02]  /*09e0*/  FSEL R48, R50, 1, P3 ;  /* 0x3f80000032307808 */ /* 0x001fe40001800000 */
[----:B------:R-:W-:Y:S01]  /*09f0*/  FSETP.GEU.AND P3, PT, R49, 1.175494350822287508e-38, PT ;  /* 0x008000003100780b */ /* 0x000fe20003f6e000 */
[----:B------:R-:W-:-:S04]  /*0a00*/  FADD R21, R21, 9.9999997473787516356e-06 ;  /* 0x3727c5ac15157421 */ /* 0x000fc80000000000 */
[----:B------:R-:W0:Y:S01]  /*0a10*/  MUFU.SQRT R27, R34 ;  /* 0x00000022001b7308 */ /* 0x000e220000002000 */
[----:B---3--:R-:W-:-:S05]  /*0a20*/  FSEL R38, R50, 1, P5 ;  /* 0x3f80000032267808 */ /* 0x008fca0002800000 */
[----:B------:R-:W-:Y:S01]  /*0a30*/  @!P6 FMUL R38, R38, 16777216 ;  /* 0x4b8000002626e820 */ /* 0x000fe20000400000 */
[----:B-1----:R-:W-:Y:S01]  /*0a40*/  FSETP.GT.AND P6, PT, R20, 8.50705917302346158658e+37, PT ;  /* 0x7e8000001400780b */ /* 0x002fe20003fc4000 */
[----:B------:R-:W1:Y:S02]  /*0a50*/  MUFU.SQRT R21, R21 ;  /* 0x0000001500157308 */ /* 0x000e640000002000 */
[----:B------:R-:W-:Y:S01]  /*0a60*/  FMUL R47, R47, R38 ;  /* 0x000000262f2f7220 */ /* 0x000fe20000400000 */
[----:B------:R-:W-:Y:S01]  /*0a70*/  FSEL R38, R50, 1, P4 ;  /* 0x3f80000032267808 */ /* 0x000fe20002000000 */
[----:B------:R-:W-:Y:S01]  /*0a80*/  @P4 FMUL R49, R49, 0.25 ;  /* 0x3e80000031314820 */ /* 0x000fe20000400000 */
[----:B------:R-:W-:-:S03]  /*0a90*/  FSETP.GEU.AND P5, PT, R20, 1.175494350822287508e-38, PT ;  /* 0x008000001400780b */ /* 0x000fc60003fae000 */
[----:B------:R-:W-:Y:S01]  /*0aa0*/  @!P3 FMUL R49, R49, 16777216 ;  /* 0x4b8000003131b820 */ /* 0x000fe20000400000 */
[----:B------:R-:W-:Y:S01]  /*0ab0*/  @!P3 FMUL R38, R38, 16777216 ;  /* 0x4b8000002626b820 */ /* 0x000fe20000400000 */
[C---:B0-----:R-:W-:Y:S02]  /*0ac0*/  FSETP.GT.AND P3, PT, R27.reuse, 8.50705917302346158658e+37, PT ;  /* 0x7e8000001b00780b */ /* 0x041fe40003f64000 */
[----:B------:R-:W-:Y:S01]  /*0ad0*/  @P6 FMUL R20, R20, 0.25 ;  /* 0x3e80000014146820 */ /* 0x000fe20000400000 */
[----:B------:R-:W-:Y:S01]  /*0ae0*/  FSEL R34, R50, 1, P6 ;  /* 0x3f80000032227808 */ /* 0x000fe20003000000 */
[----:B------:R-:W0:Y:S01]  /*0af0*/  MUFU.RCP R39, R39 ;  /* 0x0000002700277308 */ /* 0x000e220000001000 */
[----:B------:R-:W-:Y:S01]  /*0b00*/  FSETP.GEU.AND P6, PT, R27, 1.175494350822287508e-38, PT ;  /* 0x008000001b00780b */ /* 0x000fe20003fce000 */
[----:B------:R-:W-:Y:S01]  /*0b10*/  @!P2 FMUL R51, R51, 16777216 ;  /* 0x4b8000003333a820 */ /* 0x000fe20000400000 */
[----:B------:R-:W-:Y:S01]  /*0b20*/  @!P2 FMUL R48, R48, 16777216 ;  /* 0x4b8000003030a820 */ /* 0x000fe20000400000 */
[C---:B-1----:R-:W-:Y:S01]  /*0b30*/  FSETP.GT.AND P2, PT, R21.reuse, 8.50705917302346158658e+37, PT ;  /* 0x7e8000001500780b */ /* 0x042fe20003f44000 */
[----:B------:R-:W-:Y:S01]  /*0b40*/  @!P5 FMUL R20, R20, 16777216 ;  /* 0x4b8000001414d820 */ /* 0x000fe20000400000 */
[----:B------:R-:W-:-:S02]  /*0b50*/  FSETP.GEU.AND P4, PT, R21, 1.175494350822287508e-38, PT ;  /* 0x008000001500780b */ /* 0x000fc40003f8e000 */
[----:B------:R-:W1:Y:S01]  /*0b60*/  MUFU.RCP R49, R49 ;  /* 0x0000003100317308 */ /* 0x000e620000001000 */
[----:B------:R-:W-:Y:S01]  /*0b70*/  @P3 FMUL R27, R27, 0.25 ;  /* 0x3e8000001b1b3820 */ /* 0x000fe20000400000 */
[----:B------:R-:W-:-:S06]  /*0b80*/  FMUL R45, R45, R46 ;  /* 0x0000002e2d2d7220 */ /* 0x000fcc0000400000 */
[----:B------:R-:W3:Y:S01]  /*0b90*/  MUFU.RCP R35, R20 ;  /* 0x0000001400237308 */ /* 0x000ee20000001000 */
[----:B------:R-:W-:Y:S01]  /*0ba0*/  @!P6 FMUL R27, R27, 16777216 ;  /* 0x4b8000001b1be820 */ /* 0x000fe20000400000 */
[----:B0-----:R-:W-:-:S06]  /*0bb0*/  FMUL R46, R39, R52 ;  /* 0x00000034272e7220 */ /* 0x001fcc0000400000 */
[----:B------:R-:W0:Y:S01]  /*0bc0*/  MUFU.RCP R51, R51 ;  /* 0x0000003300337308 */ /* 0x000e220000001000 */
[----:B------:R-:W-:Y:S01]  /*0bd0*/  @P2 FMUL R21, R21, 0.25 ;  /* 0x3e80000015152820 */ /* 0x000fe20000400000 */
[----:B------:R-:W-:-:S06]  /*0be0*/  @!P5 FMUL R34, R34, 16777216 ;  /* 0x4b8000002222d820 */ /* 0x000fcc0000400000 */
[----:B------:R-:W5:Y:S01]  /*0bf0*/  MUFU.RCP R52, R27 ;  /* 0x0000001b00347308 */ /* 0x000f620000001000 */
[----:B------:R-:W-:Y:S01]  /*0c00*/  @!P4 FMUL R21, R21, 16777216 ;  /* 0x4b8000001515c820 */ /* 0x000fe20000400000 */
[----:B-1----:R-:W-:Y:S01]  /*0c10*/  FMUL R49, R49, R38 ;  /* 0x0000002631317220 */ /* 0x002fe20000400000 */
[C---:B------:R-:W-:Y:S02]  /*0c20*/  FSEL R25, R50.reuse, 1, P3 ;  /* 0x3f80000032197808 */ /* 0x040fe40001800000 */
[----:B------:R-:W-:Y:S01]  /*0c30*/  FSEL R38, R50, 1, P2 ;  /* 0x3f80000032267808 */ /* 0x000fe20001000000 */
[----:B---3--:R-:W-:Y:S01]  /*0c40*/  FMUL R50, R35, R34 ;  /* 0x0000002223327220 */ /* 0x008fe20000400000 */
[----:B------:R-:W-:Y:S01]  /*0c50*/  SHF.R.S32.HI R20, RZ, 0x1f, R9 ;  /* 0x0000001fff147819 */ /* 0x000fe20000011409 */
[----:B0-----:R-:W-:Y:S01]  /*0c60*/  FMUL R48, R51, R48 ;  /* 0x0000003033307220 */ /* 0x001fe20000400000 */
[----:B------:R-:W-:Y:S01]  /*0c70*/  LOP3.LUT R34, R26, 0xfffffc00, RZ, 0xc0, !PT ;  /* 0xfffffc001a227812 */ /* 0x000fe200078ec0ff */
[----:B------:R0:W1:Y:S01]  /*0c80*/  MUFU.RCP R51, R21 ;  /* 0x0000001500337308 */ /* 0x0000620000001000 */
[----:B------:R-:W-:-:S02]  /*0c90*/  VIADD R26, R9, 0x200 ;  /* 0x00000200091a7836 */ /* 0x000fc40000000000 */
[----:B------:R-:W-:Y:S01]  /*0ca0*/  @!P6 FMUL R25, R25, 16777216 ;  /* 0x4b8000001919e820 */ /* 0x000fe20000400000 */
[----:B0-----:R-:W-:Y:S02]  /*0cb0*/  SHF.R.S32.HI R21, RZ, 0x1f, R22 ;  /* 0x0000001fff157819 */ /* 0x001fe40000011416 */
[----:B------:R-:W-:Y:S01]  /*0cc0*/  LEA.HI R22, R20, R9, RZ, 0x8 ;  /* 0x0000000914167211 */ /* 0x000fe200078f40ff */
[----:B-----5:R-:W-:Y:S01]  /*0cd0*/  FMUL R52, R52, R25 ;  /* 0x0000001934347220 */ /* 0x020fe20000400000 */
[----:B------:R-:W-:Y:S02]  /*0ce0*/  LEA.HI R20, R20, R9, RZ, 0x12 ;  /* 0x0000000914147211 */ /* 0x000fe400078f90ff */
[----:B------:R-:W-:Y:S02]  /*0cf0*/  LEA.HI R26, R21, R26, RZ, 0x12 ;  /* 0x0000001a151a7211 */ /* 0x000fe400078f90ff */
[----:B------:R-:W-:Y:S02]  /*0d00*/  SHF.R.S32.HI R25, RZ, 0x8, R22 ;  /* 0x00000008ff197819 */ /* 0x000fe40000011416 */
[----:B------:R-:W-:-:S02]  /*0d10*/  LOP3.LUT R22, R22, 0xffffff00, RZ, 0xc0, !PT ;  /* 0xffffff0016167812 */ /* 0x000fc400078ec0ff */
[----:B------:R-:W-:Y:S02]  /*0d20*/  SHF.R.S32.HI R20, RZ, 0x12, R20 ;  /* 0x00000012ff147819 */ /* 0x000fe40000011414 */
[----:B------:R-:W-:Y:S01]  /*0d30*/  SHF.R.S32.HI R26, RZ, 0x12, R26 ;  /* 0x00000012ff1a7819 */ /* 0x000fe2000001141a */
[----:B------:R-:W-:Y:S02]  /*0d40*/  IMAD.IADD R21, R25, 0x1, -R34 ;  /* 0x0000000119157824 */ /* 0x000fe400078e0a22 */
[----:B------:R-:W-:Y:S02]  /*0d50*/  IMAD.IADD R25, R9, 0x1, -R22 ;  /* 0x0000000109197824 */ /* 0x000fe400078e0a16 */
[----:B------:R-:W-:Y:S02]  /*0d60*/  IMAD.SHL.U32 R20, R20, 0x20000, RZ ;  /* 0x0002000014147824 */ /* 0x000fe400078e00ff */
[----:B------:R-:W-:Y:S02]  /*0d70*/  IMAD.SHL.U32 R22, R26, 0x20000, RZ ;  /* 0x000200001a167824 */ /* 0x000fe400078e00ff */
[----:B------:R-:W-:-:S02]  /*0d80*/  IMAD.SHL.U32 R26, R21, 0x100, RZ ;  /* 0x00000100151a7824 */ /* 0x000fc400078e00ff */
[----:B------:R-:W-:Y:S01]  /*0d90*/  @!P4 FMUL R38, R38, 16777216 ;  /* 0x4b8000002626c820 */ /* 0x000fe20000400000 */
[C---:B------:R-:W-:Y:S01]  /*0da0*/  ISETP.GT.AND P2, PT, R23.reuse, 0x1ff, PT ;  /* 0x000001ff1700780c */ /* 0x040fe20003f44270 */
[----:B------:R-:W-:Y:S01]  /*0db0*/  IMAD.SHL.U32 R27, R23, 0x100, RZ ;  /* 0x00000100171b7824 */ /* 0x000fe200078e00ff */
[--C-:B------:R-:W-:Y:S02]  /*0dc0*/  SHF.R.S32.HI R34, RZ, 0x1f, R20.reuse ;  /* 0x0000001fff227819 */ /* 0x100fe40000011414 */
[----:B------:R-:W-:Y:S02]  /*0dd0*/  IADD3 R20, P3, P4, R26, R25, R20 ;  /* 0x000000191a147210 */ /* 0x000fe40007c7e014 */
[----:B------:R-:W-:Y:S02]  /*0de0*/  SHF.R.S32.HI R23, RZ, 0x1f, R26 ;  /* 0x0000001fff177819 */ /* 0x000fe4000001141a */
[----:B------:R-:W-:-:S04]  /*0df0*/  SHF.R.S32.HI R26, RZ, 0x1f, R25 ;  /* 0x0000001fff1a7819 */ /* 0x000fc80000011419 */
[----:B------:R-:W-:Y:S02]  /*0e00*/  IADD3.X R23, R23, R26, R34, P3, P4 ;  /* 0x0000001a17177210 */ /* 0x000fe40001fe8422 */
[--C-:B------:R-:W-:Y:S02]  /*0e10*/  IADD3 R25, P3, P4, R27, R25, R22.reuse ;  /* 0x000000191b197210 */ /* 0x100fe40007c7e016 */
[----:B------:R-:W-:Y:S02]  /*0e20*/  SHF.R.S32.HI R22, RZ, 0x1f, R22 ;  /* 0x0000001fff167819 */ /* 0x000fe40000011416 */
[----:B------:R-:W-:Y:S01]  /*0e30*/  SHF.R.S32.HI R27, RZ, 0x1f, R27 ;  /* 0x0000001fff1b7819 */ /* 0x000fe2000001141b */
[----:B-1----:R-:W-:-:S03]  /*0e40*/  FMUL R51, R51, R38 ;  /* 0x0000002633337220 */ /* 0x002fc60000400000 */
[----:B------:R-:W-:Y:S02]  /*0e50*/  IADD3.X R26, R27, R26, R22, P3, P4 ;  /* 0x0000001a1b1a7210 */ /* 0x000fe40001fe8416 */
[----:B------:R-:W-:Y:S02]  /*0e60*/  ISETP.GT.AND P3, PT, R21, 0x1ff, PT ;  /* 0x000001ff1500780c */ /* 0x000fe40003f64270 */
[C---:B------:R-:W-:Y:S02]  /*0e70*/  LEA R38, P4, R20.reuse, UR6, 0x2 ;  /* 0x0000000614267c11 */ /* 0x040fe4000f8810ff */
[----:B------:R-:W-:Y:S02]  /*0e80*/  SEL R13, R13, RZ, !P1 ;  /* 0x000000ff0d0d7207 */ /* 0x000fe40004800000 */
[----:B------:R-:W-:Y:S02]  /*0e90*/  LEA.HI.X R39, R20, UR7, R23, 0x2, P4 ;  /* 0x0000000714277c11 */ /* 0x000fe4000a0f1417 */
[----:B------:R-:W-:-:S02]  /*0ea0*/  CS2R R20, SRZ ;  /* 0x0000000000147805 */ /* 0x000fc4000001ff00 */
[----:B----4-:R-:W-:Y:S02]  /*0eb0*/  SEL R24, R24, RZ, !P1 ;  /* 0x000000ff18187207 */ /* 0x010fe40004800000 */
[----:B------:R-:W-:Y:S02]  /*0ec0*/  CS2R R22, SRZ ;  /* 0x0000000000167805 */ /* 0x000fe4000001ff00 */
[----:B------:R-:W-:Y:S01]  /*0ed0*/  LEA R34, P4, R25, UR6, 0x2 ;  /* 0x0000000619227c11 */ /* 0x000fe2000f8810ff */
[----:B------:R-:W-:Y:S02]  /*0ee0*/  IMAD.MOV.U32 R27, RZ, RZ, RZ ;  /* 0x000000ffff1b7224 */ /* 0x000fe400078e00ff */
[----:B------:R-:W-:Y:S01]  /*0ef0*/  FADD R13, R13, -R24 ;  /* 0x800000180d0d7221 */ /* 0x000fe20000000000 */
[----:B------:R-:W-:Y:S02]  /*0f00*/  LEA.HI.X R35, R25, UR7, R26, 0x2, P4 ;  /* 0x0000000719237c11 */ /* 0x000fe4000a0f141a */
[----:B------:R-:W-:Y:S01]  /*0f10*/  CS2R R24, SRZ ;  /* 0x0000000000187805 */ /* 0x000fe2000001ff00 */
[----:B------:R-:W-:Y:S01]  /*0f20*/  IMAD.MOV.U32 R26, RZ, RZ, RZ ;  /* 0x000000ffff1a7224 */ /* 0x000fe200078e00ff */
[----:B------:R0:W3:Y:S05]  /*0f30*/  @P3 LDG.E.128 R20, desc[UR4][R38.64+-0x80000] ;  /* 0xf800000426143981 */ /* 0x0000ea000c1e1d00 */
[----:B------:R1:W4:Y:S01]  /*0f40*/  @P2 LDG.E.128 R24, desc[UR4][R34.64+-0x80000] ;  /* 0xf800000422182981 */ /* 0x000322000c1e1d00 */
[----:B------:R-:W-:-:S02]  /*0f50*/  SEL R12, R12, RZ, !P1 ;  /* 0x000000ff0c0c7207 */ /* 0x000fc40004800000 */
[----:B------:R-:W-:Y:S02]  /*0f60*/  SEL R14, R14, RZ, !P1 ;  /* 0x000000ff0e0e7207 */ /* 0x000fe40004800000 */
[----:B0-----:R-:W-:Y:S02]  /*0f70*/  SEL R39, R2, RZ, !P1 ;  /* 0x000000ff02277207 */ /* 0x001fe40004800000 */
[----:B------:R-:W-:-:S03]  /*0f80*/  SEL R53, R8, RZ, !P1 ;  /* 0x000000ff08357207 */ /* 0x000fc60004800000 */
[----:B------:R-:W-:Y:S01]  /*0f90*/  FADD R8, R12, -R39 ;  /* 0x800000270c087221 */ /* 0x000fe20000000000 */
[----:B------:R-:W-:Y:S01]  /*0fa0*/  FMUL R12, R46, R13 ;  /* 0x0000000d2e0c7220 */ /* 0x000fe20000400000 */
[----:B------:R-:W-:Y:S01]  /*0fb0*/  FADD R2, R14, -R53 ;  /* 0x800000350e027221 */ /* 0x000fe20000000000 */
[----:B------:R-:W-:Y:S01]  /*0fc0*/  SEL R13, R44, RZ, !P1 ;  /* 0x000000ff2c0d7207 */ /* 0x000fe20004800000 */
[----:B------:R-:W-:Y:S01]  /*0fd0*/  FMUL R8, R45, R8 ;  /* 0x000000082d087220 */ /* 0x000fe20000400000 */
[----:B------:R-:W-:Y:S01]  /*0fe0*/  SEL R40, R40, RZ, !P1 ;  /* 0x000000ff28287207 */ /* 0x000fe20004800000 */
[----:B------:R-:W-:Y:S01]  /*0ff0*/  FMUL R2, R47, R2 ;  /* 0x000000022f027220 */ /* 0x000fe20000400000 */
[----:B------:R-:W-:Y:S02]  /*1000*/  SEL R41, R41, RZ, !P1 ;  /* 0x000000ff29297207 */ /* 0x000fe40004800000 */
[----:B------:R-:W-:Y:S02]  /*1010*/  SEL R14, R3, RZ, !P1 ;  /* 0x000000ff030e7207 */ /* 0x000fe40004800000 */
[----:B------:R-:W-:-:S02]  /*1020*/  SEL R15, R15, RZ, !P1 ;  /* 0x000000ff0f0f7207 */ /* 0x000fc40004800000 */
[----:B------:R-:W-:Y:S01]  /*1030*/  SEL R42, R42, RZ, !P1 ;  /* 0x000000ff2a2a7207 */ /* 0x000fe20004800000 */
[----:B------:R-:W-:Y:S01]  /*1040*/  FFMA R8, R13, R8, R40 ;  /* 0x000000080d087223 */ /* 0x000fe20000000028 */
[----:B------:R-:W-:Y:S02]  /*1050*/  FFMA R13, R41, R2, R14 ;  /* 0x00000002290d7223 */ /* 0x000fe4000000000e */
[----:B------:R-:W0:Y:S01]  /*1060*/  LDC.64 R2, c[0x0][0x240] ;  /* 0x00009000ff027b82 */ /* 0x000e220000000a00 */
[----:B------:R-:W-:Y:S01]  /*1070*/  FADD R15, R15, -R42 ;  /* 0x8000002a0f0f7221 */ /* 0x000fe20000000000 */
[----:B------:R-:W-:Y:S02]  /*1080*/  SEL R31, R31, RZ, !P0 ;  /* 0x000000ff1f1f7207 */ /* 0x000fe40004000000 */
[----:B-1----:R-:W-:Y:S01]  /*1090*/  SEL R34, R29, RZ, !P0 ;  /* 0x000000ff1d227207 */ /* 0x002fe20004000000 */
[----:B------:R-:W-:Y:S01]  /*10a0*/  FMUL R48, R48, R15 ;  /* 0x0000000f30307220 */ /* 0x000fe20000400000 */
[----:B------:R-:W-:-:S02]  /*10b0*/  SEL R15, R4, RZ, !P1 ;  /* 0x000000ff040f7207 */ /* 0x000fc40004800000 */
[----:B------:R-:W-:Y:S02]  /*10c0*/  SEL R43, R43, RZ, !P1 ;  /* 0x000000ff2b2b7207 */ /* 0x000fe40004800000 */
[----:B------:R-:W-:Y:S02]  /*10d0*/  SEL R33, R33, RZ, !P0 ;  /* 0x000000ff21217207 */ /* 0x000fe40004000000 */
[----:B------:R-:W-:Y:S02]  /*10e0*/  SEL R32, R32, RZ, !P0 ;  /* 0x000000ff20207207 */ /* 0x000fe40004000000 */
[----:B------:R-:W-:Y:S02]  /*10f0*/  SEL R10, R10, RZ, !P0 ;  /* 0x000000ff0a0a7207 */ /* 0x000fe40004000000 */
[----:B------:R-:W-:Y:S02]  /*1100*/  SEL R11, R11, RZ, !P0 ;  /* 0x000000ff0b0b7207 */ /* 0x000fe40004000000 */
[----:B------:R-:W-:-:S02]  /*1110*/  FSETP.GEU.AND P6, PT, R8, RZ, PT ;  /* 0x000000ff0800720b */ /* 0x000fc40003fce000 */
[----:B------:R-:W-:Y:S01]  /*1120*/  FSETP.GEU.AND P4, PT, R13, RZ, PT ;  /* 0x000000ff0d00720b */ /* 0x000fe20003f8e000 */
[----:B0-----:R-:W-:Y:S01]  /*1130*/  IMAD.WIDE R2, R9, 0x4, R2 ;  /* 0x0000000409027825 */ /* 0x001fe200078e0202 */
[----:B--2---:R-:W-:Y:S02]  /*1140*/  SEL R36, R36, RZ, !P1 ;  /* 0x000000ff24247207 */ /* 0x004fe40004800000 */
[----:B------:R-:W-:-:S03]  /*1150*/  SEL R4, R37, RZ, !P1 ;  /* 0x000000ff25047207 */ /* 0x000fc60004800000 */
[----:B------:R-:W-:Y:S01]  /*1160*/  FFMA R12, R43, R12, R36 ;  /* 0x0000000c2b0c7223 */ /* 0x000fe20000000024 */
[----:B------:R-:W-:Y:S01]  /*1170*/  SEL R0, R0, RZ, !P0 ;  /* 0x000000ff00007207 */ /* 0x000fe20004000000 */
[----:B------:R-:W-:Y:S01]  /*1180*/  FFMA R4, R15, R48, R4 ;  /* 0x000000300f047223 */ /* 0x000fe20000000004 */
[----:B------:R-:W-:Y:S02]  /*1190*/  SEL R15, R30, RZ, !P0 ;  /* 0x000000ff1e0f7207 */ /* 0x000fe40004000000 */
[----:B------:R-:W-:Y:S02]  /*11a0*/  SEL R6, R6, RZ, !P0 ;  /* 0x000000ff06067207 */ /* 0x000fe40004000000 */
[----:B------:R-:W-:Y:S02]  /*11b0*/  SEL R14, R16, RZ, !P0 ;  /* 0x000000ff100e7207 */ /* 0x000fe40004000000 */
[----:B------:R-:W-:Y:S02]  /*11c0*/  SEL R16, R18, RZ, !P0 ;  /* 0x000000ff12107207 */ /* 0x000fe40004000000 */
[----:B------:R-:W-:-:S02]  /*11d0*/  SEL R18, R7, RZ, !P0 ;  /* 0x000000ff07127207 */ /* 0x000fc40004000000 */
[----:B------:R-:W-:Y:S02]  /*11e0*/  SEL R7, R5, RZ, !P0 ;  /* 0x000000ff05077207 */ /* 0x000fe40004000000 */
[----:B------:R-:W-:Y:S02]  /*11f0*/  SEL R17, R17, RZ, !P0 ;  /* 0x000000ff11117207 */ /* 0x000fe40004000000 */
[----:B------:R-:W-:Y:S01]  /*1200*/  SEL R19, R19, RZ, !P0 ;  /* 0x000000ff13137207 */ /* 0x000fe20004000000 */
[----:B------:R-:W-:Y:S01]  /*1210*/  FADD R14, R14, -R7 ;  /* 0x800000070e0e7221 */ /* 0x000fe20000000000 */
[----:B------:R-:W-:Y:S01]  /*1220*/  FADD R16, R16, -R31 ;  /* 0x8000001f10107221 */ /* 0x000fe20000000000 */
[----:B------:R-:W-:Y:S02]  /*1230*/  FADD R5, R17, -R18 ;  /* 0x8000001211057221 */ /* 0x000fe40000000000 */
[----:B------:R-:W-:Y:S01]  /*1240*/  FADD R7, R19, -R34 ;  /* 0x8000002213077221 */ /* 0x000fe20000000000 */
[----:B------:R-:W-:Y:S01]  /*1250*/  SEL R17, R28, RZ, !P0 ;  /* 0x000000ff1c117207 */ /* 0x000fe20004000000 */
[----:B------:R-:W-:Y:S01]  /*1260*/  FMUL R16, R51, R16 ;  /* 0x0000001033107220 */ /* 0x000fe20000400000 */
[----:B------:R-:W-:Y:S01]  /*1270*/  FMUL R5, R50, R5 ;  /* 0x0000000532057220 */ /* 0x000fe20000400000 */
[----:B------:R-:W-:Y:S01]  /*1280*/  FMUL R14, R49, R14 ;  /* 0x0000000e310e7220 */ /* 0x000fe20000400000 */
[----:B------:R-:W-:Y:S01]  /*1290*/  FMUL R7, R52, R7 ;  /* 0x0000000734077220 */ /* 0x000fe20000400000 */
[----:B------:R-:W-:Y:S01]  /*12a0*/  FFMA R0, R15, R16, R0 ;  /* 0x000000100f007223 */ /* 0x000fe20000000000 */
[----:B------:R-:W-:Y:S01]  /*12b0*/  FFMA R5, R32, R5, R11 ;  /* 0x0000000520057223 */ /* 0x000fe2000000000b */
[----:B------:R-:W-:Y:S01]  /*12c0*/  FFMA R10, R33, R14, R10 ;  /* 0x0000000e210a7223 */ /* 0x000fe2000000000a */
[----:B------:R-:W-:Y:S01]  /*12d0*/  FFMA R6, R17, R7, R6 ;  /* 0x0000000711067223 */ /* 0x000fe20000000006 */
[----:B------:R-:W-:-:S02]  /*12e0*/  FSETP.GEU.AND P5, PT, R12, RZ, PT ;  /* 0x000000ff0c00720b */ /* 0x000fc40003fae000 */
[----:B---3--:R-:W-:Y:S02]  /*12f0*/  SEL R20, R20, RZ, P3 ;  /* 0x000000ff14147207 */ /* 0x008fe40001800000 */
[----:B------:R-:W-:Y:S02]  /*1300*/  SEL R21, R21, RZ, P3 ;  /* 0x000000ff15157207 */ /* 0x000fe40001800000 */
[----:B------:R-:W-:Y:S02]  /*1310*/  SEL R22, R22, RZ, P3 ;  /* 0x000000ff16167207 */ /* 0x000fe40001800000 */
[----:B------:R-:W-:Y:S02]  /*1320*/  SEL R23, R23, RZ, P3 ;  /* 0x000000ff17177207 */ /* 0x000fe40001800000 */
[----:B------:R-:W-:Y:S02]  /*1330*/  FSETP.GEU.AND P3, PT, R4, RZ, PT ;  /* 0x000000ff0400720b */ /* 0x000fe40003f6e000 */
[----:B------:R-:W-:-:S02]  /*1340*/  @!P1 SEL R20, R8, RZ, P6 ;  /* 0x000000ff08149207 */ /* 0x000fc40003000000 */
[----:B------:R-:W-:Y:S02]  /*1350*/  @!P1 SEL R21, R12, RZ, P5 ;  /* 0x000000ff0c159207 */ /* 0x000fe40002800000 */
[----:B------:R-:W-:Y:S02]  /*1360*/  @!P1 SEL R22, R13, RZ, P4 ;  /* 0x000000ff0d169207 */ /* 0x000fe40002000000 */
[----:B------:R-:W-:Y:S02]  /*1370*/  @!P1 SEL R23, R4, RZ, P3 ;  /* 0x000000ff04179207 */ /* 0x000fe40001800000 */
[----:B----4-:R-:W-:Y:S02]  /*1380*/  SEL R24, R24, RZ, P2 ;  /* 0x000000ff18187207 */ /* 0x010fe40001000000 */
[----:B------:R-:W-:Y:S02]  /*1390*/  SEL R25, R25, RZ, P2 ;  /* 0x000000ff19197207 */ /* 0x000fe40001000000 */
[----:B------:R-:W-:-:S02]  /*13a0*/  SEL R26, R26, RZ, P2 ;  /* 0x000000ff1a1a7207 */ /* 0x000fc40001000000 */
[----:B------:R-:W-:Y:S02]  /*13b0*/  SEL R27, R27, RZ, P2 ;  /* 0x000000ff1b1b7207 */ /* 0x000fe40001000000 */
[----:B------:R-:W-:Y:S02]  /*13c0*/  FSETP.GEU.AND P4, PT, R10, RZ, PT ;  /* 0x000000ff0a00720b */ /* 0x000fe40003f8e000 */
[----:B------:R-:W-:Y:S02]  /*13d0*/  FSETP.GEU.AND P3, PT, R5, RZ, PT ;  /* 0x000000ff0500720b */ /* 0x000fe40003f6e000 */
[----:B------:R-:W-:Y:S02]  /*13e0*/  FSETP.GEU.AND P2, PT, R0, RZ, PT ;  /* 0x000000ff0000720b */ /* 0x000fe40003f4e000 */
[----:B------:R-:W-:Y:S02]  /*13f0*/  FSETP.GEU.AND P1, PT, R6, RZ, PT ;  /* 0x000000ff0600720b */ /* 0x000fe40003f2e000 */
[----:B------:R-:W-:-:S02]  /*1400*/  @!P0 SEL R24, R10, RZ, P4 ;  /* 0x000000ff0a188207 */ /* 0x000fc40002000000 */
[----:B------:R-:W-:Y:S02]  /*1410*/  @!P0 SEL R25, R5, RZ, P3 ;  /* 0x000000ff05198207 */ /* 0x000fe40001800000 */
[----:B------:R-:W-:Y:S02]  /*1420*/  @!P0 SEL R26, R0, RZ, P2 ;  /* 0x000000ff001a8207 */ /* 0x000fe40001000000 */
[----:B------:R-:W-:Y:S01]  /*1430*/  @!P0 SEL R27, R6, RZ, P1 ;  /* 0x000000ff061b8207 */ /* 0x000fe20000800000 */
[----:B------:R-:W-:Y:S04]  /*1440*/  STG.E.128 desc[UR4][R2.64], R20 ;  /* 0x0000001402007986 */ /* 0x000fe8000c101d04 */
[----:B------:R-:W-:Y:S01]  /*1450*/  STG.E.128 desc[UR4][R2.64+0x800], R24 ;  /* 0x0008001802007986 */ /* 0x000fe2000c101d04 */
[----:B------:R-:W-:Y:S05]  /*1460*/  EXIT ;  /* 0x000000000000794d */ /* 0x000fea0003800000 */
.L_x_0:
[----:B------:R-:W-:-:S00]  /*1470*/  BRA `(.L_x_0) ;  /* 0xfffffffc00fc7947 */ /* 0x000fc0000383ffff */
[----:B------:R-:W-:-:S00]  /*1480*/  NOP ;  /* 0x0000000000007918 */ /* 0x000fc00000000000 */
[----:B------:R-:W-:-:S00]  /*1490*/  NOP ;  /* 0x0000000000007918 */ /* 0x000fc00000000000 */
[----:B------:R-:W-:-:S00]  /*14a0*/  NOP ;  /* 0x0000000000007918 */ /* 0x000fc00000000000 */
[----:B------:R-:W-:-:S00]  /*14b0*/  NOP ;  /* 0x0000000000007918 */ /* 0x000fc00000000000 */
[----:B------:R-:W-:-:S00]  /*14c0*/  NOP ;  /* 0x0000000000007918 */ /* 0x000fc00000000000 */
[----:B------:R-:W-:-:S00]  /*14d0*/  NOP ;  /* 0x0000000000007918 */ /* 0x000fc00000000000 */
[----:B------:R-:W-:-:S00]  /*14e0*/  NOP ;  /* 0x0000000000007918 */ /* 0x000fc00000000000 */
[----:B------:R-:W-:-:S00]  /*14f0*/  NOP ;  /* 0x0000000000007918 */ /* 0x000fc00000000000 */
.L_x_1:


//--------------------- .nv.global.init           --------------------------
	.section	.nv.global.init,"aw",@progbits
.nv.global.init:
	.type		_$_str,@object
	.size		_$_str,(_$_str_$_2 - _$_str)
_$_str:
        /*0000*/ 	.byte	0x5f, 0x5f, 0x43, 0x55, 0x44, 0x41, 0x5f, 0x46, 0x54, 0x5a, 0x00
	.type		_$_str_$_2,@object
	.size		_$_str_$_2,(.L_1 - _$_str_$_2)
_$_str_$_2:
        /*000b*/ 	.byte	0x5f, 0x5f, 0x43, 0x55, 0x44, 0x41, 0x5f, 0x50, 0x52, 0x45, 0x43, 0x5f, 0x53, 0x51, 0x52, 0x54
        /*001b*/ 	.byte	0x00
.L_1:


//--------------------- .nv.constant0.triton_poi_fused_cat_66 --------------------------
	.section	.nv.constant0.triton_poi_fused_cat_66,"a",@progbits
	.sectionflags	@""
	.align	4
.nv.constant0.triton_poi_fused_cat_66:
	.zero		588
